	.headerflags	@"EF_CUDA_TEXMODE_UNIFIED EF_CUDA_64BIT_ADDRESS EF_CUDA_ACCELERATORS EF_CUDA_SM90 EF_CUDA_VIRTUAL_SM(EF_CUDA_SM90)"
	.elftype	@"ET_EXEC"


//--------------------- .nv.info                  --------------------------
	.section	.nv.info,"",@"SHT_CUDA_INFO"
	.align	4


	//----- nvinfo : EIATTR_REGCOUNT
	.align		4
        /*0000*/ 	.byte	0x04, 0x2f
        /*0002*/ 	.short	(.L_1 - .L_0)
	.align		4
.L_0:
        /*0004*/ 	.word	index@(triton_poi_fused_sigmoid_32)
        /*0008*/ 	.word	0x0000001e


	//----- nvinfo : EIATTR_MIN_STACK_SIZE
	.align		4
.L_1:
        /*000c*/ 	.byte	0x04, 0x12
        /*000e*/ 	.short	(.L_3 - .L_2)
	.align		4
.L_2:
        /*0010*/ 	.word	index@(triton_poi_fused_sigmoid_32)
        /*0014*/ 	.word	0x00000000


	//----- nvinfo : EIATTR_FRAME_SIZE
	.align		4
.L_3:
        /*0018*/ 	.byte	0x04, 0x11
        /*001a*/ 	.short	(.L_5 - .L_4)
	.align		4
.L_4:
        /*001c*/ 	.word	index@(triton_poi_fused_sigmoid_32)
        /*0020*/ 	.word	0x00000000


	//----- nvinfo : EIATTR_MIN_STACK_SIZE
	.align		4
.L_5:
        /*0024*/ 	.byte	0x04, 0x12
        /*0026*/ 	.short	(.L_7 - .L_6)
	.align		4
.L_6:
        /*0028*/ 	.word	index@(triton_poi_fused_sigmoid_32)
        /*002c*/ 	.word	0x00000000
.L_7:


//--------------------- .nv.info.triton_poi_fused_sigmoid_32 --------------------------
	.section	.nv.info.triton_poi_fused_sigmoid_32,"",@"SHT_CUDA_INFO"
	.sectionflags	@""
	.align	4


	//----- nvinfo : EIATTR_CUDA_API_VERSION
	.align		4
        /*0000*/ 	.byte	0x04, 0x37
        /*0002*/ 	.short	(.L_9 - .L_8)
.L_8:
        /*0004*/ 	.word	0x0000007c


	//----- nvinfo : EIATTR_KPARAM_INFO
	.align		4
.L_9:
        /*0008*/ 	.byte	0x04, 0x17
        /*000a*/ 	.short	(.L_11 - .L_10)
.L_10:
        /*000c*/ 	.word	0x00000000
        /*0010*/ 	.short	0x0003
        /*0012*/ 	.short	0x0014
        /*0014*/ 	.byte	0x00, 0xf0, 0x11, 0x00


	//----- nvinfo : EIATTR_KPARAM_INFO
	.align		4
.L_11:
        /*0018*/ 	.byte	0x04, 0x17
        /*001a*/ 	.short	(.L_13 - .L_12)
.L_12:
        /*001c*/ 	.word	0x00000000
        /*0020*/ 	.short	0x0002
        /*0022*/ 	.short	0x0010
        /*0024*/ 	.byte	0x00, 0xf0, 0x11, 0x00


	//----- nvinfo : EIATTR_KPARAM_INFO
	.align		4
.L_13:
        /*0028*/ 	.byte	0x04, 0x17
        /*002a*/ 	.short	(.L_15 - .L_14)
.L_14:
        /*002c*/ 	.word	0x00000000
        /*0030*/ 	.short	0x0001
        /*0032*/ 	.short	0x0008
        /*0034*/ 	.byte	0x00, 0xf4, 0x21, 0x00


	//----- nvinfo : EIATTR_KPARAM_INFO
	.align		4
.L_15:
        /*0038*/ 	.byte	0x04, 0x17
        /*003a*/ 	.short	(.L_17 - .L_16)
.L_16:
        /*003c*/ 	.word	0x00000000
        /*0040*/ 	.short	0x0000
        /*0042*/ 	.short	0x0000
        /*0044*/ 	.byte	0x00, 0xf4, 0x21, 0x00


	//----- nvinfo : EIATTR_SPARSE_MMA_MASK
	.align		4
.L_17:
        /*0048*/ 	.byte	0x03, 0x50
        /*004a*/ 	.short	0x0000


	//----- nvinfo : EIATTR_MAXREG_COUNT
	.align		4
        /*004c*/ 	.byte	0x03, 0x1b
        /*004e*/ 	.short	0x00ff


	//----- nvinfo : EIATTR_EXIT_INSTR_OFFSETS
	.align		4
        /*0050*/ 	.byte	0x04, 0x1c
        /*0052*/ 	.short	(.L_19 - .L_18)


	//   ....[0]....
.L_18:
        /*0054*/ 	.word	0x00000e70


	//   ....[1]....
        /*0058*/ 	.word	0x00000ec0


	//----- nvinfo : EIATTR_REQNTID
	.align		4
.L_19:
        /*005c*/ 	.byte	0x04, 0x10
        /*005e*/ 	.short	(.L_21 - .L_20)
.L_20:
        /*0060*/ 	.word	0x00000080
        /*0064*/ 	.word	0x00000001
        /*0068*/ 	.word	0x00000001


	//----- nvinfo : EIATTR_CBANK_PARAM_SIZE
	.align		4
.L_21:
        /*006c*/ 	.byte	0x03, 0x19
        /*006e*/ 	.short	0x0018


	//----- nvinfo : EIATTR_PARAM_CBANK
	.align		4
        /*0070*/ 	.byte	0x04, 0x0a
        /*0072*/ 	.short	(.L_23 - .L_22)
	.align		4
.L_22:
        /*0074*/ 	.word	index@(.nv.constant0.triton_poi_fused_sigmoid_32)
        /*0078*/ 	.short	0x0210
        /*007a*/ 	.short	0x0018


	//----- nvinfo : EIATTR_SW_WAR
	.align		4
.L_23:
        /*007c*/ 	.byte	0x04, 0x36
        /*007e*/ 	.short	(.L_25 - .L_24)
.L_24:
        /*0080*/ 	.word	0x00000008
.L_25:


//--------------------- .nv.callgraph             --------------------------
	.section	.nv.callgraph,"",@"SHT_CUDA_CALLGRAPH"
	.align	4
	.sectionentsize	8
	.align		4
        /*0000*/ 	.word	0x00000000
	.align		4
        /*0004*/ 	.word	0xffffffff
	.align		4
        /*0008*/ 	.word	0x00000000
	.align		4
        /*000c*/ 	.word	0xfffffffe
	.align		4
        /*0010*/ 	.word	0x00000000
	.align		4
        /*0014*/ 	.word	0xfffffffd
	.align		4
        /*0018*/ 	.word	0x00000000
	.align		4
        /*001c*/ 	.word	0xfffffffc


//--------------------- .text.triton_poi_fused_sigmoid_32 --------------------------
	.section	.text.triton_poi_fused_sigmoid_32,"ax",@progbits
	.sectionflags	@"SHF_BARRIERS=1"
	.align	128
        .global         triton_poi_fused_sigmoid_32
        .type           triton_poi_fused_sigmoid_32,@function
        .size           triton_poi_fused_sigmoid_32,(.L_x_1 - triton_poi_fused_sigmoid_32)
        .other          triton_poi_fused_sigmoid_32,@"STO_CUDA_ENTRY STV_DEFAULT"
triton_poi_fused_sigmoid_32:
.text.triton_poi_fused_sigmoid_32:
[----:B------:R-:W0:Y:S01]  /*0000*/  LDC R1, c[0x0][0x28] ;  /* 0x00000a00ff017b82 */ /* 0x000e220000000800 */
[----:B------:R-:W1:Y:S07]  /*0010*/  S2R R2, SR_TID.X ;  /* 0x0000000000027919 */ /* 0x000e6e0000002100 */
[----:B------:R-:W2:Y:S01]  /*0020*/  LDC.64 R8, c[0x0][0x210] ;  /* 0x00008400ff087b82 */ /* 0x000ea20000000a00 */
[----:B------:R-:W-:Y:S01]  /*0030*/  ULDC.64 UR6, c[0x0][0x208] ;  /* 0x0000820000067ab9 */ /* 0x000fe20000000a00 */
[----:B------:R-:W3:Y:S01]  /*0040*/  S2R R0, SR_CTAID.Y ;  /* 0x0000000000007919 */ /* 0x000ee20000002600 */
[----:B------:R-:W4:Y:S01]  /*0050*/  S2R R6, SR_CTAID.X ;  /* 0x0000000000067919 */ /* 0x000f220000002500 */
[----:B-1----:R-:W-:-:S02]  /*0060*/  LOP3.LUT R3, R2, 0x40, RZ, 0xc0, !PT ;  /* 0x0000004002037812 */ /* 0x002fc400078ec0ff */
[----:B------:R-:W-:Y:S02]  /*0070*/  SHF.R.U32.HI R12, RZ, 0x2, R2 ;  /* 0x00000002ff0c7819 */ /* 0x000fe40000011602 */
[----:B------:R-:W-:Y:S01]  /*0080*/  SHF.R.U32.HI R5, RZ, 0x2, R3 ;  /* 0x00000002ff057819 */ /* 0x000fe20000011603 */
[----:B---3--:R-:W-:Y:S01]  /*0090*/  IMAD.SHL.U32 R0, R0, 0x10, RZ ;  /* 0x0000001000007824 */ /* 0x008fe200078e00ff */
[----:B------:R-:W-:Y:S01]  /*00a0*/  SGXT.U32 R12, R12, 0x4 ;  /* 0x000000040c0c781a */ /* 0x000fe20000000000 */
[----:B------:R-:W-:-:S03]  /*00b0*/  IMAD.SHL.U32 R3, R2, 0x4, RZ ;  /* 0x0000000402037824 */ /* 0x000fc600078e00ff */
[----:B------:R-:W-:Y:S02]  /*00c0*/  LOP3.LUT R12, R12, R5, RZ, 0xfc, !PT ;  /* 0x000000050c0c7212 */ /* 0x000fe400078efcff */
[----:B------:R-:W-:Y:S01]  /*00d0*/  LOP3.LUT R4, R0, 0xc, R3, 0xf8, !PT ;  /* 0x0000000c00047812 */ /* 0x000fe200078ef803 */
[----:B----4-:R-:W-:-:S03]  /*00e0*/  IMAD.SHL.U32 R3, R6, 0x40, RZ ;  /* 0x0000004006037824 */ /* 0x010fc600078e00ff */
[----:B------:R-:W-:Y:S02]  /*00f0*/  SHF.R.U32.HI R6, RZ, 0x2, R4 ;  /* 0x00000002ff067819 */ /* 0x000fe40000011604 */
[----:B------:R-:W-:Y:S02]  /*0100*/  LOP3.LUT R5, R3, R12, RZ, 0xfc, !PT ;  /* 0x0000000c03057212 */ /* 0x000fe400078efcff */
[----:B------:R-:W-:-:S03]  /*0110*/  ISETP.GE.AND P0, PT, R4, 0x10, PT ;  /* 0x000000100400780c */ /* 0x000fc60003f06270 */
[----:B------:R-:W-:Y:S01]  /*0120*/  IMAD R6, R6, 0x16261, R5 ;  /* 0x0001626106067824 */ /* 0x000fe200078e0205 */
[----:B------:R-:W-:Y:S02]  /*0130*/  ISETP.LT.AND P1, PT, R5, 0x16261, !P0 ;  /* 0x000162610500780c */ /* 0x000fe40004721270 */
[----:B------:R-:W-:Y:S01]  /*0140*/  CS2R R4, SRZ ;  /* 0x0000000000047805 */ /* 0x000fe2000001ff00 */
[----:B------:R-:W-:Y:S01]  /*0150*/  IMAD R11, R6, 0xc, RZ ;  /* 0x0000000c060b7824 */ /* 0x000fe200078e02ff */
[----:B------:R-:W-:-:S03]  /*0160*/  CS2R R6, SRZ ;  /* 0x0000000000067805 */ /* 0x000fc6000001ff00 */
[----:B--2---:R-:W-:-:S06]  /*0170*/  IMAD.WIDE R14, R11, 0x4, R8 ;  /* 0x000000040b0e7825 */ /* 0x004fcc00078e0208 */
[----:B------:R-:W2:Y:S01]  /*0180*/  @P1 LDG.E.EL.128 R4, desc[UR6][R14.64] ;  /* 0x000000060e041981 */ /* 0x000ea2000c2e1d00 */
[----:B------:R-:W-:Y:S01]  /*0190*/  LOP3.LUT R10, R3, 0x20, R12, 0xfe, !PT ;  /* 0x00000020030a7812 */ /* 0x000fe200078efe0c */
[----:B------:R-:W-:-:S03]  /*01a0*/  VIADD R17, R11, 0x180 ;  /* 0x000001800b117836 */ /* 0x000fc60000000000 */
[----:B------:R-:W-:Y:S01]  /*01b0*/  ISETP.LT.AND P0, PT, R10, 0x16261, !P0 ;  /* 0x000162610a00780c */ /* 0x000fe20004701270 */
[----:B------:R-:W-:Y:S01]  /*01c0*/  IMAD.WIDE R16, R17, 0x4, R8 ;  /* 0x0000000411107825 */ /* 0x000fe200078e0208 */
[----:B------:R-:W-:Y:S02]  /*01d0*/  CS2R R8, SRZ ;  /* 0x0000000000087805 */ /* 0x000fe4000001ff00 */
[----:B------:R-:W-:-:S09]  /*01e0*/  CS2R R10, SRZ ;  /* 0x00000000000a7805 */ /* 0x000fd2000001ff00 */
[----:B------:R-:W3:Y:S01]  /*01f0*/  @P0 LDG.E.EL.128 R8, desc[UR6][R16.64] ;  /* 0x0000000610080981 */ /* 0x000ee2000c2e1d00 */
[----:B------:R-:W1:Y:S01]  /*0200*/  S2UR UR5, SR_CgaCtaId ;  /* 0x00000000000579c3 */ /* 0x000e620000008800 */
[----:B------:R-:W-:Y:S02]  /*0210*/  UMOV UR4, 0x400 ;  /* 0x0000040000047882 */ /* 0x000fe40000000000 */
[----:B-1----:R-:W-:Y:S01]  /*0220*/  UPRMT UR4, UR5, 0x654, UR4 ;  /* 0x0000065405047896 */ /* 0x002fe20008000004 */
[----:B--2---:R-:W-:Y:S01]  /*0230*/  FADD R5, RZ, -R5 ;  /* 0x80000005ff057221 */ /* 0x004fe20000000000 */
[----:B------:R-:W-:Y:S01]  /*0240*/  FADD R4, RZ, -R4 ;  /* 0x80000004ff047221 */ /* 0x000fe20000000000 */
[----:B------:R-:W-:Y:S01]  /*0250*/  FADD R6, RZ, -R6 ;  /* 0x80000006ff067221 */ /* 0x000fe20000000000 */
[----:B------:R-:W-:Y:S01]  /*0260*/  FADD R7, RZ, -R7 ;  /* 0x80000007ff077221 */ /* 0x000fe20000000000 */
[----:B------:R-:W-:Y:S01]  /*0270*/  FMUL R5, R5, 1.4426950216293334961 ;  /* 0x3fb8aa3b05057820 */ /* 0x000fe20000400000 */
[----:B------:R-:W-:Y:S01]  /*0280*/  FMUL R4, R4, 1.4426950216293334961 ;  /* 0x3fb8aa3b04047820 */ /* 0x000fe20000400000 */
[----:B------:R-:W-:Y:S01]  /*0290*/  FMUL R6, R6, 1.4426950216293334961 ;  /* 0x3fb8aa3b06067820 */ /* 0x000fe20000400000 */
[----:B------:R-:W-:-:S02]  /*02a0*/  FMUL R13, R7, 1.4426950216293334961 ;  /* 0x3fb8aa3b070d7820 */ /* 0x000fc40000400000 */
[----:B------:R-:W-:Y:S02]  /*02b0*/  FSETP.GEU.AND P4, PT, R5, -126, PT ;  /* 0xc2fc00000500780b */ /* 0x000fe40003f8e000 */
[----:B------:R-:W-:Y:S02]  /*02c0*/  FSETP.GEU.AND P3, PT, R4, -126, PT ;  /* 0xc2fc00000400780b */ /* 0x000fe40003f6e000 */
[----:B------:R-:W-:Y:S02]  /*02d0*/  FSETP.GEU.AND P5, PT, R6, -126, PT ;  /* 0xc2fc00000600780b */ /* 0x000fe40003fae000 */
[----:B------:R-:W-:Y:S01]  /*02e0*/  FSETP.GEU.AND P6, PT, R13, -126, PT ;  /* 0xc2fc00000d00780b */ /* 0x000fe20003fce000 */
[----:B---3--:R-:W-:Y:S01]  /*02f0*/  FADD R8, RZ, -R8 ;  /* 0x80000008ff087221 */ /* 0x008fe20000000000 */
[----:B------:R-:W-:Y:S01]  /*0300*/  FADD R9, RZ, -R9 ;  /* 0x80000009ff097221 */ /* 0x000fe20000000000 */
[----:B------:R-:W-:Y:S01]  /*0310*/  FADD R10, RZ, -R10 ;  /* 0x8000000aff0a7221 */ /* 0x000fe20000000000 */
[----:B------:R-:W-:-:S03]  /*0320*/  FADD R11, RZ, -R11 ;  /* 0x8000000bff0b7221 */ /* 0x000fc60000000000 */
[----:B------:R-:W-:Y:S01]  /*0330*/  @!P4 FMUL R5, R5, 0.5 ;  /* 0x3f0000000505c820 */ /* 0x000fe20000400000 */
[----:B------:R-:W-:Y:S01]  /*0340*/  FMUL R8, R8, 1.4426950216293334961 ;  /* 0x3fb8aa3b08087820 */ /* 0x000fe20000400000 */
[----:B------:R-:W-:Y:S01]  /*0350*/  @!P3 FMUL R4, R4, 0.5 ;  /* 0x3f0000000404b820 */ /* 0x000fe20000400000 */
[----:B------:R-:W-:Y:S01]  /*0360*/  FMUL R9, R9, 1.4426950216293334961 ;  /* 0x3fb8aa3b09097820 */ /* 0x000fe20000400000 */
[----:B------:R-:W-:Y:S01]  /*0370*/  @!P5 FMUL R6, R6, 0.5 ;  /* 0x3f0000000606d820 */ /* 0x000fe20000400000 */
[----:B------:R-:W-:Y:S01]  /*0380*/  FMUL R10, R10, 1.4426950216293334961 ;  /* 0x3fb8aa3b0a0a7820 */ /* 0x000fe20000400000 */
[----:B------:R-:W1:Y:S01]  /*0390*/  MUFU.EX2 R5, R5 ;  /* 0x0000000500057308 */ /* 0x000e620000000800 */
[----:B------:R-:W-:Y:S01]  /*03a0*/  @!P6 FMUL R13, R13, 0.5 ;  /* 0x3f0000000d0de820 */ /* 0x000fe20000400000 */
[----:B------:R-:W-:Y:S01]  /*03b0*/  FSETP.GEU.AND P0, PT, R8, -126, PT ;  /* 0xc2fc00000800780b */ /* 0x000fe20003f0e000 */
[----:B------:R-:W-:Y:S01]  /*03c0*/  FMUL R11, R11, 1.4426950216293334961 ;  /* 0x3fb8aa3b0b0b7820 */ /* 0x000fe20000400000 */
[----:B------:R-:W-:-:S02]  /*03d0*/  FSETP.GEU.AND P1, PT, R9, -126, PT ;  /* 0xc2fc00000900780b */ /* 0x000fc40003f2e000 */
[----:B------:R-:W-:Y:S02]  /*03e0*/  FSETP.GEU.AND P2, PT, R10, -126, PT ;  /* 0xc2fc00000a00780b */ /* 0x000fe40003f4e000 */
[----:B------:R-:W2:Y:S01]  /*03f0*/  MUFU.EX2 R7, R6 ;  /* 0x0000000600077308 */ /* 0x000ea20000000800 */
[----:B-1----:R-:W-:-:S07]  /*0400*/  @!P4 FMUL R5, R5, R5 ;  /* 0x000000050505c220 */ /* 0x002fce0000400000 */
[----:B------:R-:W1:Y:S01]  /*0410*/  MUFU.EX2 R4, R4 ;  /* 0x0000000400047308 */ /* 0x000e620000000800 */
[----:B------:R-:W-:Y:S01]  /*0420*/  @!P0 FMUL R8, R8, 0.5 ;  /* 0x3f00000008088820 */ /* 0x000fe20000400000 */
[----:B------:R-:W-:Y:S01]  /*0430*/  @!P1 FMUL R9, R9, 0.5 ;  /* 0x3f00000009099820 */ /* 0x000fe20000400000 */
[----:B------:R-:W-:Y:S01]  /*0440*/  FADD R5, R5, 1 ;  /* 0x3f80000005057421 */ /* 0x000fe20000000000 */
[----:B------:R-:W-:Y:S01]  /*0450*/  @!P2 FMUL R10, R10, 0.5 ;  /* 0x3f0000000a0aa820 */ /* 0x000fe20000400000 */
[----:B--2---:R-:W-:-:S03]  /*0460*/  @!P5 FMUL R7, R7, R7 ;  /* 0x000000070707d220 */ /* 0x004fc60000400000 */
[----:B------:R-:W2:Y:S01]  /*0470*/  MUFU.EX2 R13, R13 ;  /* 0x0000000d000d7308 */ /* 0x000ea20000000800 */
[----:B------:R-:W-:Y:S01]  /*0480*/  FSETP.GT.AND P5, PT, R5, 8.50705917302346158658e+37, PT ;  /* 0x7e8000000500780b */ /* 0x000fe20003fa4000 */
[----:B------:R-:W-:Y:S01]  /*0490*/  FADD R7, R7, 1 ;  /* 0x3f80000007077421 */ /* 0x000fe20000000000 */
[----:B-1----:R-:W-:Y:S01]  /*04a0*/  @!P3 FMUL R4, R4, R4 ;  /* 0x000000040404b220 */ /* 0x002fe20000400000 */
[----:B------:R-:W-:-:S04]  /*04b0*/  FSETP.GEU.AND P3, PT, R11, -126, PT ;  /* 0xc2fc00000b00780b */ /* 0x000fc80003f6e000 */
[----:B------:R-:W1:Y:S01]  /*04c0*/  MUFU.EX2 R8, R8 ;  /* 0x0000000800087308 */ /* 0x000e620000000800 */
[----:B------:R-:W-:-:S05]  /*04d0*/  FADD R4, R4, 1 ;  /* 0x3f80000004047421 */ /* 0x000fca0000000000 */
[----:B------:R-:W-:Y:S01]  /*04e0*/  @P5 FMUL R5, R5, 0.25 ;  /* 0x3e80000005055820 */ /* 0x000fe20000400000 */
[----:B--2---:R-:W-:Y:S01]  /*04f0*/  @!P6 FMUL R13, R13, R13 ;  /* 0x0000000d0d0de220 */ /* 0x004fe20000400000 */
[----:B------:R-:W-:Y:S01]  /*0500*/  FSETP.GT.AND P6, PT, R7, 8.50705917302346158658e+37, PT ;  /* 0x7e8000000700780b */ /* 0x000fe20003fc4000 */
[----:B------:R-:W2:Y:S01]  /*0510*/  MUFU.EX2 R9, R9 ;  /* 0x0000000900097308 */ /* 0x000ea20000000800 */
[----:B------:R-:W-:Y:S01]  /*0520*/  FSETP.GT.AND P4, PT, R4, 8.50705917302346158658e+37, PT ;  /* 0x7e8000000400780b */ /* 0x000fe20003f84000 */
[----:B------:R-:W-:Y:S01]  /*0530*/  FADD R13, R13, 1 ;  /* 0x3f8000000d0d7421 */ /* 0x000fe20000000000 */
[----:B------:R-:W-:Y:S01]  /*0540*/  @!P3 FMUL R11, R11, 0.5 ;  /* 0x3f0000000b0bb820 */ /* 0x000fe20000400000 */
[----:B-1----:R-:W-:-:S04]  /*0550*/  @!P0 FMUL R8, R8, R8 ;  /* 0x0000000808088220 */ /* 0x002fc80000400000 */
[----:B------:R-:W1:Y:S01]  /*0560*/  MUFU.EX2 R6, R11 ;  /* 0x0000000b00067308 */ /* 0x000e620000000800 */
[----:B------:R-:W-:Y:S01]  /*0570*/  FSETP.GT.AND P0, PT, R13, 8.50705917302346158658e+37, PT ;  /* 0x7e8000000d00780b */ /* 0x000fe20003f04000 */
[----:B------:R-:W-:Y:S02]  /*0580*/  FADD R8, R8, 1 ;  /* 0x3f80000008087421 */ /* 0x000fe40000000000 */
[----:B------:R-:W-:Y:S02]  /*0590*/  @P6 FMUL R7, R7, 0.25 ;  /* 0x3e80000007076820 */ /* 0x000fe40000400000 */
[----:B------:R-:W-:Y:S01]  /*05a0*/  @P4 FMUL R4, R4, 0.25 ;  /* 0x3e80000004044820 */ /* 0x000fe20000400000 */
[----:B--2---:R-:W-:Y:S01]  /*05b0*/  @!P1 FMUL R9, R9, R9 ;  /* 0x0000000909099220 */ /* 0x004fe20000400000 */
[----:B------:R-:W2:Y:S01]  /*05c0*/  MUFU.EX2 R10, R10 ;  /* 0x0000000a000a7308 */ /* 0x000ea20000000800 */
[----:B------:R-:W-:Y:S02]  /*05d0*/  FSETP.GT.AND P1, PT, R8, 8.50705917302346158658e+37, PT ;  /* 0x7e8000000800780b */ /* 0x000fe40003f24000 */
[----:B------:R-:W-:-:S03]  /*05e0*/  FADD R14, R9, 1 ;  /* 0x3f800000090e7421 */ /* 0x000fc60000000000 */
[----:B------:R-:W-:Y:S01]  /*05f0*/  @P0 FMUL R13, R13, 0.25 ;  /* 0x3e8000000d0d0820 */ /* 0x000fe20000400000 */
[----:B-1----:R-:W-:Y:S01]  /*0600*/  @!P3 FMUL R6, R6, R6 ;  /* 0x000000060606b220 */ /* 0x002fe20000400000 */
[----:B------:R-:W1:Y:S06]  /*0610*/  MUFU.RCP R11, R5 ;  /* 0x00000005000b7308 */ /* 0x000e6c0000001000 */
[----:B------:R-:W-:Y:S01]  /*0620*/  @P1 FMUL R8, R8, 0.25 ;  /* 0x3e80000008081820 */ /* 0x000fe20000400000 */
[----:B--2---:R-:W-:Y:S01]  /*0630*/  @!P2 FMUL R10, R10, R10 ;  /* 0x0000000a0a0aa220 */ /* 0x004fe20000400000 */
[----:B------:R-:W2:Y:S01]  /*0640*/  MUFU.RCP R17, R7 ;  /* 0x0000000700117308 */ /* 0x000ea20000001000 */
[----:B------:R-:W-:-:S07]  /*0650*/  FSETP.GT.AND P2, PT, R14, 8.50705917302346158658e+37, PT ;  /* 0x7e8000000e00780b */ /* 0x000fce0003f44000 */
[----:B------:R3:W4:Y:S06]  /*0660*/  MUFU.RCP R15, R4 ;  /* 0x00000004000f7308 */ /* 0x00072c0000001000 */
[----:B------:R-:W-:Y:S02]  /*0670*/  @P2 FMUL R14, R14, 0.25 ;  /* 0x3e8000000e0e2820 */ /* 0x000fe40000400000 */
[----:B------:R5:W4:Y:S01]  /*0680*/  MUFU.RCP R5, R13 ;  /* 0x0000000d00057308 */ /* 0x000b220000001000 */
[----:B---3--:R-:W-:-:S05]  /*0690*/  IMAD.MOV.U32 R4, RZ, RZ, 0x3e800000 ;  /* 0x3e800000ff047424 */ /* 0x008fca00078e00ff */
[C---:B------:R-:W-:Y:S02]  /*06a0*/  FSEL R18, R4.reuse, 1, P5 ;  /* 0x3f80000004127808 */ /* 0x040fe40002800000 */
[C---:B------:R-:W-:Y:S01]  /*06b0*/  FSEL R20, R4.reuse, 1, P6 ;  /* 0x3f80000004147808 */ /* 0x040fe20003000000 */
[----:B------:R-:W3:Y:S01]  /*06c0*/  MUFU.RCP R8, R8 ;  /* 0x0000000800087308 */ /* 0x000ee20000001000 */
[----:B------:R-:W-:Y:S01]  /*06d0*/  FSEL R16, R4, 1, P4 ;  /* 0x3f80000004107808 */ /* 0x000fe20002000000 */
[----:B-1----:R-:W-:Y:S02]  /*06e0*/  FMUL R9, R11, R18 ;  /* 0x000000120b097220 */ /* 0x002fe40000400000 */
[----:B--2---:R-:W-:Y:S01]  /*06f0*/  FMUL R11, R17, R20 ;  /* 0x00000014110b7220 */ /* 0x004fe20000400000 */
[----:B------:R-:W-:Y:S01]  /*0700*/  FADD R17, R6, 1 ;  /* 0x3f80000006117421 */ /* 0x000fe20000000000 */
[----:B----4-:R-:W-:Y:S01]  /*0710*/  FMUL R7, R15, R16 ;  /* 0x000000100f077220 */ /* 0x010fe20000400000 */
[----:B------:R-:W-:Y:S01]  /*0720*/  FADD R15, R10, 1 ;  /* 0x3f8000000a0f7421 */ /* 0x000fe20000000000 */
[----:B------:R-:W-:Y:S01]  /*0730*/  IMAD.SHL.U32 R10, R2, 0x100, RZ ;  /* 0x00000100020a7824 */ /* 0x000fe200078e00ff */
[----:B------:R-:W1:Y:S01]  /*0740*/  S2R R6, SR_TID.X ;  /* 0x0000000000067919 */ /* 0x000e620000002100 */
[----:B------:R-:W-:-:S02]  /*0750*/  FSETP.GT.AND P4, PT, R17, 8.50705917302346158658e+37, PT ;  /* 0x7e8000001100780b */ /* 0x000fc40003f84000 */
[----:B------:R-:W-:Y:S02]  /*0760*/  FSETP.GT.AND P3, PT, R15, 8.50705917302346158658e+37, PT ;  /* 0x7e8000000f00780b */ /* 0x000fe40003f64000 */
[----:B-----5:R-:W-:Y:S02]  /*0770*/  LOP3.LUT R13, R10, 0x300, RZ, 0xc0, !PT ;  /* 0x000003000a0d7812 */ /* 0x020fe400078ec0ff */
[----:B------:R2:W4:Y:S01]  /*0780*/  MUFU.RCP R10, R14 ;  /* 0x0000000e000a7308 */ /* 0x0005220000001000 */
[----:B------:R-:W-:Y:S02]  /*0790*/  FSEL R20, R4, 1, P0 ;  /* 0x3f80000004147808 */ /* 0x000fe40000000000 */
[----:B------:R-:W-:Y:S02]  /*07a0*/  LOP3.LUT R22, R12, R13, RZ, 0xfc, !PT ;  /* 0x0000000d0c167212 */ /* 0x000fe400078efcff */
[----:B------:R-:W-:Y:S01]  /*07b0*/  LOP3.LUT R19, R13, 0x40, RZ, 0xfc, !PT ;  /* 0x000000400d137812 */ /* 0x000fe200078efcff */
[----:B0-----:R-:W-:Y:S01]  /*07c0*/  FMUL R5, R5, R20 ;  /* 0x0000001405057220 */ /* 0x001fe20000400000 */
[----:B------:R-:W-:Y:S01]  /*07d0*/  @P4 FMUL R17, R17, 0.25 ;  /* 0x3e80000011114820 */ /* 0x000fe20000400000 */
[----:B------:R-:W-:Y:S01]  /*07e0*/  LOP3.LUT R21, R13, 0x80, RZ, 0xfc, !PT ;  /* 0x000000800d157812 */ /* 0x000fe200078efcff */
[----:B------:R-:W-:Y:S01]  /*07f0*/  @P3 FMUL R15, R15, 0.25 ;  /* 0x3e8000000f0f3820 */ /* 0x000fe20000400000 */
[----:B------:R-:W-:-:S02]  /*0800*/  LOP3.LUT R23, R13, 0xc0, RZ, 0xfc, !PT ;  /* 0x000000c00d177812 */ /* 0x000fc400078efcff */
[-C--:B------:R-:W-:Y:S01]  /*0810*/  LEA.HI R13, R13, R22.reuse, RZ, 0x1a ;  /* 0x000000160d0d7211 */ /* 0x080fe200078fd0ff */
[----:B------:R0:W5:Y:S01]  /*0820*/  MUFU.RCP R12, R15 ;  /* 0x0000000f000c7308 */ /* 0x0001620000001000 */
[-C--:B------:R-:W-:Y:S02]  /*0830*/  LEA.HI R16, R19, R22.reuse, RZ, 0x1a ;  /* 0x0000001613107211 */ /* 0x080fe400078fd0ff */
[-C--:B------:R-:W-:Y:S02]  /*0840*/  LEA.HI R18, R21, R22.reuse, RZ, 0x1a ;  /* 0x0000001615127211 */ /* 0x080fe400078fd0ff */
[----:B--2---:R-:W-:Y:S02]  /*0850*/  LEA R14, R13, UR4, 0x2 ;  /* 0x000000040d0e7c11 */ /* 0x004fe4000f8e10ff */
[----:B------:R-:W-:Y:S01]  /*0860*/  LEA.HI R23, R23, R22, RZ, 0x1a ;  /* 0x0000001617177211 */ /* 0x000fe200078fd0ff */
[----:B------:R-:W2:Y:S01]  /*0870*/  MUFU.RCP R17, R17 ;  /* 0x0000001100117308 */ /* 0x000ea20000001000 */
[C---:B------:R-:W-:Y:S01]  /*0880*/  FSEL R13, R4.reuse, 1, P1 ;  /* 0x3f800000040d7808 */ /* 0x040fe20000800000 */
[----:B------:R-:W-:Y:S01]  /*0890*/  STS [R14], R7 ;  /* 0x000000070e007388 */ /* 0x000fe20000000800 */
[----:B0-----:R-:W-:-:S02]  /*08a0*/  FSEL R15, R4, 1, P2 ;  /* 0x3f800000040f7808 */ /* 0x001fc40001000000 */
[----:B------:R-:W-:Y:S01]  /*08b0*/  LEA R16, R16, UR4, 0x2 ;  /* 0x0000000410107c11 */ /* 0x000fe2000f8e10ff */
[----:B---3--:R-:W-:Y:S01]  /*08c0*/  FMUL R13, R8, R13 ;  /* 0x0000000d080d7220 */ /* 0x008fe20000400000 */
[----:B------:R-:W-:Y:S01]  /*08d0*/  FSEL R19, R4, 1, P3 ;  /* 0x3f80000004137808 */ /* 0x000fe20001800000 */
[----:B----4-:R-:W-:Y:S01]  /*08e0*/  FMUL R15, R10, R15 ;  /* 0x0000000f0a0f7220 */ /* 0x010fe20000400000 */
[----:B------:R-:W-:Y:S01]  /*08f0*/  LEA R18, R18, UR4, 0x2 ;  /* 0x0000000412127c11 */ /* 0x000fe2000f8e10ff */
[----:B------:R0:W-:Y:S01]  /*0900*/  STS [R16+0x100], R9 ;  /* 0x0001000910007388 */ /* 0x0001e20000000800 */
[----:B------:R-:W-:Y:S01]  /*0910*/  FSEL R4, R4, 1, P4 ;  /* 0x3f80000004047808 */ /* 0x000fe20002000000 */
[----:B-----5:R-:W-:Y:S01]  /*0920*/  FMUL R19, R12, R19 ;  /* 0x000000130c137220 */ /* 0x020fe20000400000 */
[----:B------:R-:W-:Y:S01]  /*0930*/  LEA R23, R23, UR4, 0x2 ;  /* 0x0000000417177c11 */ /* 0x000fe2000f8e10ff */
[----:B------:R-:W-:Y:S01]  /*0940*/  STS [R18+0x200], R11 ;  /* 0x0002000b12007388 */ /* 0x000fe20000000800 */
[----:B-1----:R-:W-:Y:S01]  /*0950*/  SHF.R.U32.HI R6, RZ, 0x6, R6 ;  /* 0x00000006ff067819 */ /* 0x002fe20000011606 */
[----:B--2---:R-:W-:Y:S01]  /*0960*/  FMUL R4, R17, R4 ;  /* 0x0000000411047220 */ /* 0x004fe20000400000 */
[----:B------:R-:W-:Y:S01]  /*0970*/  LOP3.LUT R10, R2, 0x7f, RZ, 0xc0, !PT ;  /* 0x0000007f020a7812 */ /* 0x000fe200078ec0ff */
[----:B------:R1:W-:Y:S01]  /*0980*/  STS [R23+0x300], R5 ;  /* 0x0003000517007388 */ /* 0x0003e20000000800 */
[----:B0-----:R-:W-:-:S03]  /*0990*/  LOP3.LUT R9, R3, 0x3f, R2, 0xf8, !PT ;  /* 0x0000003f03097812 */ /* 0x001fc600078ef802 */
[----:B------:R0:W-:Y:S01]  /*09a0*/  STS [R14+0x80], R13 ;  /* 0x0000800d0e007388 */ /* 0x0001e20000000800 */
[C---:B------:R-:W-:Y:S02]  /*09b0*/  LOP3.LUT R7, R10.reuse, 0x80, RZ, 0xfc, !PT ;  /* 0x000000800a077812 */ /* 0x040fe400078efcff */
[----:B------:R-:W-:Y:S01]  /*09c0*/  LOP3.LUT R17, R10, 0x200, RZ, 0xfc, !PT ;  /* 0x000002000a117812 */ /* 0x000fe200078efcff */
[----:B------:R2:W-:Y:S01]  /*09d0*/  STS [R16+0x180], R15 ;  /* 0x0001800f10007388 */ /* 0x0005e20000000800 */
[----:B------:R-:W-:Y:S02]  /*09e0*/  LEA.HI R7, R7, R10, RZ, 0x1a ;  /* 0x0000000a07077211 */ /* 0x000fe400078fd0ff */
[----:B-1----:R-:W-:Y:S01]  /*09f0*/  SGXT.U32 R5, R6, 0x1 ;  /* 0x000000010605781a */ /* 0x002fe20000000000 */
[----:B------:R-:W-:Y:S01]  /*0a00*/  STS [R18+0x280], R19 ;  /* 0x0002801312007388 */ /* 0x000fe20000000800 */
[C---:B------:R-:W-:Y:S02]  /*0a10*/  LOP3.LUT R25, R10.reuse, 0x300, RZ, 0xfc, !PT ;  /* 0x000003000a197812 */ /* 0x040fe400078efcff */
[C---:B0-----:R-:W-:Y:S01]  /*0a20*/  LOP3.LUT R13, R10.reuse, 0x100, RZ, 0xfc, !PT ;  /* 0x000001000a0d7812 */ /* 0x041fe200078efcff */
[----:B------:R0:W-:Y:S01]  /*0a30*/  STS [R23+0x380], R4 ;  /* 0x0003800417007388 */ /* 0x0001e20000000800 */
[----:B------:R-:W-:Y:S01]  /*0a40*/  IMAD.IADD R5, R5, 0x1, R10 ;  /* 0x0000000105057824 */ /* 0x000fe200078e020a */
[----:B--2---:R-:W-:-:S02]  /*0a50*/  LOP3.LUT R15, R10, 0x180, RZ, 0xfc, !PT ;  /* 0x000001800a0f7812 */ /* 0x004fc400078efcff */
[-C--:B------:R-:W-:Y:S02]  /*0a60*/  LEA.HI R13, R13, R10.reuse, RZ, 0x1a ;  /* 0x0000000a0d0d7211 */ /* 0x080fe400078fd0ff */
[----:B------:R-:W-:Y:S01]  /*0a70*/  LEA R5, R5, UR4, 0x2 ;  /* 0x0000000405057c11 */ /* 0x000fe2000f8e10ff */
[----:B------:R-:W-:Y:S01]  /*0a80*/  BAR.SYNC.DEFER_BLOCKING 0x0 ;  /* 0x0000000000007b1d */ /* 0x000fe20000010000 */
[-C--:B------:R-:W-:Y:S02]  /*0a90*/  LEA.HI R15, R15, R10.reuse, RZ, 0x1a ;  /* 0x0000000a0f0f7211 */ /* 0x080fe400078fd0ff */
[----:B0-----:R-:W-:Y:S02]  /*0aa0*/  LOP3.LUT R23, R10, 0x280, RZ, 0xfc, !PT ;  /* 0x000002800a177812 */ /* 0x001fe400078efcff */
[-C--:B------:R-:W-:Y:S02]  /*0ab0*/  LEA.HI R17, R17, R10.reuse, RZ, 0x1a ;  /* 0x0000000a11117211 */ /* 0x080fe400078fd0ff */
[----:B------:R-:W-:-:S02]  /*0ac0*/  LEA.HI R23, R23, R10, RZ, 0x1a ;  /* 0x0000000a17177211 */ /* 0x000fc400078fd0ff */
[----:B------:R-:W-:Y:S02]  /*0ad0*/  LEA R7, R7, UR4, 0x2 ;  /* 0x0000000407077c11 */ /* 0x000fe4000f8e10ff */
[----:B------:R-:W-:Y:S02]  /*0ae0*/  LEA R8, R13, UR4, 0x2 ;  /* 0x000000040d087c11 */ /* 0x000fe4000f8e10ff */
[----:B------:R-:W-:Y:S02]  /*0af0*/  LEA.HI R25, R25, R10, RZ, 0x1a ;  /* 0x0000000a19197211 */ /* 0x000fe400078fd0ff */
[----:B------:R-:W-:Y:S02]  /*0b00*/  LEA R4, R15, UR4, 0x2 ;  /* 0x000000040f047c11 */ /* 0x000fe4000f8e10ff */
[----:B------:R-:W-:Y:S02]  /*0b10*/  LEA R6, R23, UR4, 0x2 ;  /* 0x0000000417067c11 */ /* 0x000fe4000f8e10ff */
[----:B------:R-:W-:-:S02]  /*0b20*/  LEA R25, R25, UR4, 0x2 ;  /* 0x0000000419197c11 */ /* 0x000fc4000f8e10ff */
[----:B------:R-:W-:Y:S02]  /*0b30*/  SHF.R.U32.HI R11, RZ, 0x6, R2 ;  /* 0x00000006ff0b7819 */ /* 0x000fe40000011602 */
[----:B------:R-:W0:Y:S01]  /*0b40*/  LDC.64 R2, c[0x0][0x218] ;  /* 0x00008600ff027b82 */ /* 0x000e220000000a00 */
[----:B------:R1:W2:Y:S01]  /*0b50*/  LDS R19, [R5] ;  /* 0x0000000005137984 */ /* 0x0002a20000000800 */
[----:B------:R-:W-:Y:S02]  /*0b60*/  SGXT.U32 R11, R11, 0x1 ;  /* 0x000000010b0b781a */ /* 0x000fe40000000000 */
[----:B------:R-:W-:Y:S01]  /*0b70*/  ISETP.GE.AND P0, PT, R9, 0x16261, PT ;  /* 0x000162610900780c */ /* 0x000fe20003f06270 */
[----:B------:R-:W3:Y:S01]  /*0b80*/  LDS R21, [R7+0x200] ;  /* 0x0002000007157984 */ /* 0x000ee20000000800 */
[----:B------:R-:W-:Y:S02]  /*0b90*/  LOP3.LUT R12, R0, R11, RZ, 0xfc, !PT ;  /* 0x0000000b000c7212 */ /* 0x000fe400078efcff */
[----:B------:R-:W-:Y:S01]  /*0ba0*/  LOP3.LUT R23, R10, 0x380, RZ, 0xfc, !PT ;  /* 0x000003800a177812 */ /* 0x000fe200078efcff */
[----:B------:R-:W4:Y:S01]  /*0bb0*/  LDS R8, [R8+0x400] ;  /* 0x0004000008087984 */ /* 0x000f220000000800 */
[----:B-1----:R-:W-:Y:S01]  /*0bc0*/  LEA R5, R17, UR4, 0x2 ;  /* 0x0000000411057c11 */ /* 0x002fe2000f8e10ff */
[C---:B------:R-:W-:Y:S01]  /*0bd0*/  IMAD R9, R12.reuse, 0x16261, R9 ;  /* 0x000162610c097824 */ /* 0x040fe200078e0209 */
[----:B------:R-:W-:Y:S01]  /*0be0*/  ISETP.LT.AND P1, PT, R12, 0x10, !P0 ;  /* 0x000000100c00780c */ /* 0x000fe20004721270 */
[----:B------:R-:W1:Y:S01]  /*0bf0*/  LDS R4, [R4+0x600] ;  /* 0x0006000004047984 */ /* 0x000e620000000800 */
[----:B------:R-:W-:Y:S01]  /*0c00*/  LOP3.LUT R12, R0, 0x2, R11, 0xfe, !PT ;  /* 0x00000002000c7812 */ /* 0x000fe200078efe0b */
[----:B------:R-:W-:Y:S01]  /*0c10*/  VIADD R27, R9, 0x109c8c ;  /* 0x00109c8c091b7836 */ /* 0x000fe20000000000 */
[----:B------:R-:W-:Y:S01]  /*0c20*/  LOP3.LUT R13, R0, 0x4, R11, 0xfe, !PT ;  /* 0x00000004000d7812 */ /* 0x000fe200078efe0b */
[----:B------:R-:W5:Y:S01]  /*0c30*/  LDS R5, [R5+0x800] ;  /* 0x0008000005057984 */ /* 0x000f620000000800 */
[----:B------:R-:W-:-:S02]  /*0c40*/  LOP3.LUT R14, R0, 0x6, R11, 0xfe, !PT ;  /* 0x00000006000e7812 */ /* 0x000fc400078efe0b */
[----:B------:R-:W-:Y:S01]  /*0c50*/  LOP3.LUT R15, R0, 0x8, R11, 0xfe, !PT ;  /* 0x00000008000f7812 */ /* 0x000fe200078efe0b */
[----:B------:R-:W1:Y:S01]  /*0c60*/  LDS R6, [R6+0xa00] ;  /* 0x000a000006067984 */ /* 0x000e620000000800 */
[----:B------:R-:W-:Y:S02]  /*0c70*/  LOP3.LUT R16, R0, 0xa, R11, 0xfe, !PT ;  /* 0x0000000a00107812 */ /* 0x000fe400078efe0b */
[----:B------:R-:W-:Y:S01]  /*0c80*/  LOP3.LUT R17, R0, 0xc, R11, 0xfe, !PT ;  /* 0x0000000c00117812 */ /* 0x000fe200078efe0b */
[----:B------:R0:W1:Y:S01]  /*0c90*/  LDS R7, [R25+0xc00] ;  /* 0x000c000019077984 */ /* 0x0000620000000800 */
[----:B------:R-:W-:Y:S02]  /*0ca0*/  LOP3.LUT R18, R0, 0xe, R11, 0xfe, !PT ;  /* 0x0000000e00127812 */ /* 0x000fe400078efe0b */
[----:B------:R-:W-:Y:S01]  /*0cb0*/  LEA.HI R0, R23, R10, RZ, 0x1a ;  /* 0x0000000a17007211 */ /* 0x000fe200078fd0ff */
[----:B0-----:R-:W-:Y:S01]  /*0cc0*/  IMAD.WIDE R10, R9, 0x4, R2 ;  /* 0x00000004090a7825 */ /* 0x001fe200078e0202 */
[----:B------:R-:W-:-:S02]  /*0cd0*/  ISETP.LT.AND P6, PT, R12, 0x10, !P0 ;  /* 0x000000100c00780c */ /* 0x000fc400047c1270 */
[----:B------:R-:W-:Y:S01]  /*0ce0*/  ISETP.LT.AND P5, PT, R13, 0x10, !P0 ;  /* 0x000000100d00780c */ /* 0x000fe200047a1270 */
[C---:B------:R-:W-:Y:S01]  /*0cf0*/  VIADD R13, R9.reuse, 0x2c4c2 ;  /* 0x0002c4c2090d7836 */ /* 0x040fe20000000000 */
[----:B------:R-:W-:Y:S01]  /*0d00*/  ISETP.LT.AND P4, PT, R14, 0x10, !P0 ;  /* 0x000000100e00780c */ /* 0x000fe20004781270 */
[----:B------:R-:W-:Y:S01]  /*0d10*/  VIADD R23, R9, 0xb1308 ;  /* 0x000b130809177836 */ /* 0x000fe20000000000 */
[----:B------:R-:W-:Y:S01]  /*0d20*/  ISETP.LT.AND P3, PT, R15, 0x10, !P0 ;  /* 0x000000100f00780c */ /* 0x000fe20004761270 */
[----:B------:R-:W-:Y:S01]  /*0d30*/  VIADD R15, R9, 0x58984 ;  /* 0x00058984090f7836 */ /* 0x000fe20000000000 */
[----:B------:R-:W-:Y:S01]  /*0d40*/  ISETP.LT.AND P2, PT, R16, 0x10, !P0 ;  /* 0x000000101000780c */ /* 0x000fe20004741270 */
[--C-:B------:R-:W-:Y:S01]  /*0d50*/  IMAD.WIDE R12, R13, 0x4, R2.reuse ;  /* 0x000000040d0c7825 */ /* 0x100fe200078e0202 */
[----:B------:R-:W-:Y:S01]  /*0d60*/  LEA R0, R0, UR4, 0x2 ;  /* 0x0000000400007c11 */ /* 0x000fe2000f8e10ff */
[----:B--2---:R0:W-:Y:S01]  /*0d70*/  @P1 STG.E desc[UR6][R10.64], R19 ;  /* 0x000000130a001986 */ /* 0x0041e2000c101906 */
[----:B------:R-:W-:Y:S01]  /*0d80*/  ISETP.LT.AND P1, PT, R17, 0x10, !P0 ;  /* 0x000000101100780c */ /* 0x000fe20004721270 */
[C---:B------:R-:W-:Y:S01]  /*0d90*/  VIADD R17, R9.reuse, 0x84e46 ;  /* 0x00084e4609117836 */ /* 0x040fe20000000000 */
[----:B------:R-:W-:Y:S01]  /*0da0*/  ISETP.LT.AND P0, PT, R18, 0x10, !P0 ;  /* 0x000000101200780c */ /* 0x000fe20004701270 */
[----:B------:R-:W-:Y:S01]  /*0db0*/  VIADD R25, R9, 0xdd7ca ;  /* 0x000dd7ca09197836 */ /* 0x000fe20000000000 */
[----:B---3--:R2:W-:Y:S01]  /*0dc0*/  @P6 STG.E desc[UR6][R12.64], R21 ;  /* 0x000000150c006986 */ /* 0x0085e2000c101906 */
[----:B------:R-:W-:-:S04]  /*0dd0*/  IMAD.WIDE R14, R15, 0x4, R2 ;  /* 0x000000040f0e7825 */ /* 0x000fc800078e0202 */
[--C-:B------:R-:W-:Y:S01]  /*0de0*/  IMAD.WIDE R16, R17, 0x4, R2.reuse ;  /* 0x0000000411107825 */ /* 0x100fe200078e0202 */
[----:B----4-:R2:W-:Y:S03]  /*0df0*/  @P5 STG.E desc[UR6][R14.64], R8 ;  /* 0x000000080e005986 */ /* 0x0105e6000c101906 */
[--C-:B0-----:R-:W-:Y:S01]  /*0e00*/  IMAD.WIDE R10, R23, 0x4, R2.reuse ;  /* 0x00000004170a7825 */ /* 0x101fe200078e0202 */
[----:B-1----:R2:W-:Y:S03]  /*0e10*/  @P4 STG.E desc[UR6][R16.64], R4 ;  /* 0x0000000410004986 */ /* 0x0025e6000c101906 */
[--C-:B------:R-:W-:Y:S01]  /*0e20*/  IMAD.WIDE R18, R25, 0x4, R2.reuse ;  /* 0x0000000419127825 */ /* 0x100fe200078e0202 */
[----:B-----5:R2:W-:Y:S03]  /*0e30*/  @P3 STG.E desc[UR6][R10.64], R5 ;  /* 0x000000050a003986 */ /* 0x0205e6000c101906 */
[----:B------:R-:W-:Y:S01]  /*0e40*/  IMAD.WIDE R22, R27, 0x4, R2 ;  /* 0x000000041b167825 */ /* 0x000fe200078e0202 */
[----:B------:R2:W-:Y:S04]  /*0e50*/  @P2 STG.E desc[UR6][R18.64], R6 ;  /* 0x0000000612002986 */ /* 0x0005e8000c101906 */
[----:B------:R2:W-:Y:S01]  /*0e60*/  @P1 STG.E desc[UR6][R22.64], R7 ;  /* 0x0000000716001986 */ /* 0x0005e2000c101906 */
[----:B------:R-:W-:Y:S05]  /*0e70*/  @!P0 EXIT ;  /* 0x000000000000894d */ /* 0x000fea0003800000 */
[----:B--2---:R-:W0:Y:S01]  /*0e80*/  LDS R5, [R0+0xe00] ;  /* 0x000e000000057984 */ /* 0x004e220000000800 */
[----:B------:R-:W-:-:S04]  /*0e90*/  VIADD R9, R9, 0x13614e ;  /* 0x0013614e09097836 */ /* 0x000fc80000000000 */
[----:B------:R-:W-:-:S05]  /*0ea0*/  IMAD.WIDE R2, R9, 0x4, R2 ;  /* 0x0000000409027825 */ /* 0x000fca00078e0202 */
[----:B0-----:R-:W-:Y:S01]  /*0eb0*/  STG.E desc[UR6][R2.64], R5 ;  /* 0x0000000502007986 */ /* 0x001fe2000c101906 */
[----:B------:R-:W-:Y:S05]  /*0ec0*/  EXIT ;  /* 0x000000000000794d */ /* 0x000fea0003800000 */
.L_x_0:
[----:B------:R-:W-:-:S00]  /*0ed0*/  BRA `(.L_x_0) ;  /* 0xfffffffc00fc7947 */ /* 0x000fc0000383ffff */
[----:B------:R-:W-:-:S00]  /*0ee0*/  NOP ;  /* 0x0000000000007918 */ /* 0x000fc00000000000 */
        /* <DEDUP_REMOVED lines=9> */
.L_x_1:


//--------------------- .nv.shared.triton_poi_fused_sigmoid_32 --------------------------
	.section	.nv.shared.triton_poi_fused_sigmoid_32,"aw",@nobits
	.sectionflags	@""
	.align	16
	.zero		1024


//--------------------- .nv.constant0.triton_poi_fused_sigmoid_32 --------------------------
	.section	.nv.constant0.triton_poi_fused_sigmoid_32,"a",@progbits
	.sectionflags	@""
	.align	4
.nv.constant0.triton_poi_fused_sigmoid_32:
	.zero		552
